//
// Generated by NVIDIA NVVM Compiler
//
// Compiler Build ID: CL-36424714
// Cuda compilation tools, release 13.0, V13.0.88
// Based on NVVM 20.0.0
//

.version 9.0
.target sm_100
.address_size 64

	// .globl	_Z12reduceKernelPii

.visible .entry _Z12reduceKernelPii(
	.param .u64 .ptr .align 1 _Z12reduceKernelPii_param_0,
	.param .u32 _Z12reduceKernelPii_param_1
)
{
	.reg .pred 	%p<6>;
	.reg .b32 	%r<14>;
	.reg .b64 	%rd<7>;

	ld.param.u64 	%rd2, [_Z12reduceKernelPii_param_0];
	ld.param.u32 	%r6, [_Z12reduceKernelPii_param_1];
	mov.u32 	%r1, %tid.x;
	mov.u32 	%r7, %ctaid.x;
	mov.u32 	%r13, %ntid.x;
	mad.lo.s32 	%r3, %r7, %r13, %r1;
	setp.lt.u32 	%p1, %r13, 2;
	@%p1 bra 	$L__BB0_5;
	cvta.to.global.u64 	%rd3, %rd2;
	mul.wide.s32 	%rd4, %r3, 4;
	add.s64 	%rd1, %rd3, %rd4;
$L__BB0_2:
	shr.u32 	%r5, %r13, 1;
	setp.ge.u32 	%p2, %r1, %r5;
	add.s32 	%r8, %r5, %r3;
	setp.ge.s32 	%p3, %r8, %r6;
	or.pred  	%p4, %p2, %p3;
	@%p4 bra 	$L__BB0_4;
	shl.b32 	%r9, %r5, 2;
	cvt.u64.u32 	%rd5, %r9;
	add.s64 	%rd6, %rd1, %rd5;
	ld.global.u32 	%r10, [%rd6];
	ld.global.u32 	%r11, [%rd1];
	add.s32 	%r12, %r11, %r10;
	st.global.u32 	[%rd1], %r12;
$L__BB0_4:
	bar.sync 	0;
	setp.gt.u32 	%p5, %r13, 3;
	mov.u32 	%r13, %r5;
	@%p5 bra 	$L__BB0_2;
$L__BB0_5:
	ret;

}
	// .globl	_Z16sequentialReducePiiS_
.visible .entry _Z16sequentialReducePiiS_(
	.param .u64 .ptr .align 1 _Z16sequentialReducePiiS__param_0,
	.param .u32 _Z16sequentialReducePiiS__param_1,
	.param .u64 .ptr .align 1 _Z16sequentialReducePiiS__param_2
)
{
	.reg .pred 	%p<10>;
	.reg .b32 	%r<104>;
	.reg .b64 	%rd<18>;

	ld.param.u64 	%rd9, [_Z16sequentialReducePiiS__param_0];
	ld.param.u32 	%r29, [_Z16sequentialReducePiiS__param_1];
	ld.param.u64 	%rd8, [_Z16sequentialReducePiiS__param_2];
	cvta.to.global.u64 	%rd1, %rd9;
	setp.lt.s32 	%p1, %r29, 1;
	mov.b32 	%r103, 0;
	@%p1 bra 	$L__BB1_13;
	and.b32  	%r1, %r29, 15;
	setp.lt.u32 	%p2, %r29, 16;
	mov.b32 	%r96, 0;
	mov.u32 	%r103, %r96;
	@%p2 bra 	$L__BB1_4;
	and.b32  	%r96, %r29, 2147483632;
	neg.s32 	%r90, %r96;
	add.s64 	%rd16, %rd1, 32;
	mov.b32 	%r103, 0;
$L__BB1_3:
	.pragma "nounroll";
	ld.global.u32 	%r34, [%rd16+-32];
	add.s32 	%r35, %r34, %r103;
	ld.global.u32 	%r36, [%rd16+-28];
	add.s32 	%r37, %r36, %r35;
	ld.global.u32 	%r38, [%rd16+-24];
	add.s32 	%r39, %r38, %r37;
	ld.global.u32 	%r40, [%rd16+-20];
	add.s32 	%r41, %r40, %r39;
	ld.global.u32 	%r42, [%rd16+-16];
	add.s32 	%r43, %r42, %r41;
	ld.global.u32 	%r44, [%rd16+-12];
	add.s32 	%r45, %r44, %r43;
	ld.global.u32 	%r46, [%rd16+-8];
	add.s32 	%r47, %r46, %r45;
	ld.global.u32 	%r48, [%rd16+-4];
	add.s32 	%r49, %r48, %r47;
	ld.global.u32 	%r50, [%rd16];
	add.s32 	%r51, %r50, %r49;
	ld.global.u32 	%r52, [%rd16+4];
	add.s32 	%r53, %r52, %r51;
	ld.global.u32 	%r54, [%rd16+8];
	add.s32 	%r55, %r54, %r53;
	ld.global.u32 	%r56, [%rd16+12];
	add.s32 	%r57, %r56, %r55;
	ld.global.u32 	%r58, [%rd16+16];
	add.s32 	%r59, %r58, %r57;
	ld.global.u32 	%r60, [%rd16+20];
	add.s32 	%r61, %r60, %r59;
	ld.global.u32 	%r62, [%rd16+24];
	add.s32 	%r63, %r62, %r61;
	ld.global.u32 	%r64, [%rd16+28];
	add.s32 	%r103, %r64, %r63;
	add.s32 	%r90, %r90, 16;
	add.s64 	%rd16, %rd16, 64;
	setp.ne.s32 	%p3, %r90, 0;
	@%p3 bra 	$L__BB1_3;
$L__BB1_4:
	setp.eq.s32 	%p4, %r1, 0;
	@%p4 bra 	$L__BB1_13;
	and.b32  	%r11, %r29, 7;
	setp.lt.u32 	%p5, %r1, 8;
	@%p5 bra 	$L__BB1_7;
	mul.wide.u32 	%rd10, %r96, 4;
	add.s64 	%rd11, %rd1, %rd10;
	ld.global.u32 	%r66, [%rd11];
	add.s32 	%r67, %r66, %r103;
	ld.global.u32 	%r68, [%rd11+4];
	add.s32 	%r69, %r68, %r67;
	ld.global.u32 	%r70, [%rd11+8];
	add.s32 	%r71, %r70, %r69;
	ld.global.u32 	%r72, [%rd11+12];
	add.s32 	%r73, %r72, %r71;
	ld.global.u32 	%r74, [%rd11+16];
	add.s32 	%r75, %r74, %r73;
	ld.global.u32 	%r76, [%rd11+20];
	add.s32 	%r77, %r76, %r75;
	ld.global.u32 	%r78, [%rd11+24];
	add.s32 	%r79, %r78, %r77;
	ld.global.u32 	%r80, [%rd11+28];
	add.s32 	%r103, %r80, %r79;
	add.s32 	%r96, %r96, 8;
$L__BB1_7:
	setp.eq.s32 	%p6, %r11, 0;
	@%p6 bra 	$L__BB1_13;
	and.b32  	%r17, %r29, 3;
	setp.lt.u32 	%p7, %r11, 4;
	@%p7 bra 	$L__BB1_10;
	mul.wide.u32 	%rd12, %r96, 4;
	add.s64 	%rd13, %rd1, %rd12;
	ld.global.u32 	%r82, [%rd13];
	add.s32 	%r83, %r82, %r103;
	ld.global.u32 	%r84, [%rd13+4];
	add.s32 	%r85, %r84, %r83;
	ld.global.u32 	%r86, [%rd13+8];
	add.s32 	%r87, %r86, %r85;
	ld.global.u32 	%r88, [%rd13+12];
	add.s32 	%r103, %r88, %r87;
	add.s32 	%r96, %r96, 4;
$L__BB1_10:
	setp.eq.s32 	%p8, %r17, 0;
	@%p8 bra 	$L__BB1_13;
	mul.wide.u32 	%rd14, %r96, 4;
	add.s64 	%rd17, %rd1, %rd14;
	neg.s32 	%r101, %r17;
$L__BB1_12:
	.pragma "nounroll";
	ld.global.u32 	%r89, [%rd17];
	add.s32 	%r103, %r89, %r103;
	add.s64 	%rd17, %rd17, 4;
	add.s32 	%r101, %r101, 1;
	setp.ne.s32 	%p9, %r101, 0;
	@%p9 bra 	$L__BB1_12;
$L__BB1_13:
	cvta.to.global.u64 	%rd15, %rd8;
	st.global.u32 	[%rd15], %r103;
	ret;

}


// ===== COMPILED SASS (sm_100) =====

	.target	sm_100

	.elftype	@"ET_EXEC"


//--------------------- .note.nv.tkinfo           --------------------------
	.section	.note.nv.tkinfo,"",@"SHT_NOTE"
	.sectionflags	@"SHF_NOTE_NV_TKINFO"
	.tkinfo
        /*0018*/ 	.word	0x00000002
        /*0030*/ 	.string	""
        /*0030*/ 	.string	"ptxas"
        /*0030*/ 	.string	"Cuda compilation tools, release 13.0, V13.0.88"
        /*0030*/ 	.string	"Build cuda_13.0.r13.0/compiler.36424714_0"
        /*0030*/ 	.string	"-arch sm_100 -m 64 "



//--------------------- .note.nv.cuinfo           --------------------------
	.section	.note.nv.cuinfo,"",@"SHT_NOTE"
	.sectionflags	@"SHF_NOTE_NV_CUINFO"
        /*0018*/ 	.short	0x0002
        /*001a*/ 	.short	0x0064
        /*001c*/ 	.short	0x0082
	.zero		2


//--------------------- .nv.info                  --------------------------
	.section	.nv.info,"",@"SHT_CUDA_INFO"
	.align	4


	//----- nvinfo : EIATTR_REGCOUNT
	.align		4
        /*0000*/ 	.byte	0x04, 0x2f
        /*0002*/ 	.short	(.L_1 - .L_0)
	.align		4
.L_0:
        /*0004*/ 	.word	index@(_Z12reduceKernelPii)
        /*0008*/ 	.word	0x0000000e


	//----- nvinfo : EIATTR_FRAME_SIZE
	.align		4
.L_1:
        /*000c*/ 	.byte	0x04, 0x11
        /*000e*/ 	.short	(.L_3 - .L_2)
	.align		4
.L_2:
        /*0010*/ 	.word	index@(_Z12reduceKernelPii)
        /*0014*/ 	.word	0x00000000


	//----- nvinfo : EIATTR_REGCOUNT
	.align		4
.L_3:
        /*0018*/ 	.byte	0x04, 0x2f
        /*001a*/ 	.short	(.L_5 - .L_4)
	.align		4
.L_4:
        /*001c*/ 	.word	index@(_Z16sequentialReducePiiS_)
        /*0020*/ 	.word	0x00000017


	//----- nvinfo : EIATTR_FRAME_SIZE
	.align		4
.L_5:
        /*0024*/ 	.byte	0x04, 0x11
        /*0026*/ 	.short	(.L_7 - .L_6)
	.align		4
.L_6:
        /*0028*/ 	.word	index@(_Z16sequentialReducePiiS_)
        /*002c*/ 	.word	0x00000000


	//----- nvinfo : EIATTR_MIN_STACK_SIZE
	.align		4
.L_7:
        /*0030*/ 	.byte	0x04, 0x12
        /*0032*/ 	.short	(.L_9 - .L_8)
	.align		4
.L_8:
        /*0034*/ 	.word	index@(_Z16sequentialReducePiiS_)
        /*0038*/ 	.word	0x00000000


	//----- nvinfo : EIATTR_MIN_STACK_SIZE
	.align		4
.L_9:
        /*003c*/ 	.byte	0x04, 0x12
        /*003e*/ 	.short	(.L_11 - .L_10)
	.align		4
.L_10:
        /*0040*/ 	.word	index@(_Z12reduceKernelPii)
        /*0044*/ 	.word	0x00000000
.L_11:


//--------------------- .nv.compat                --------------------------
	.section	.nv.compat,"",@"SHT_CUDA_COMPAT_INFO"
	.align	4
        /*0000*/ 	.byte	0x02, 0x09, 0x00, 0x00, 0x02, 0x02, 0x01, 0x00, 0x02, 0x05, 0x05, 0x00, 0x03, 0x07, 0x01, 0x01
        /*0010*/ 	.byte	0x02, 0x03, 0x00, 0x00, 0x02, 0x06, 0x01, 0x00, 0x04, 0x0b, 0x08, 0x00, 0x09, 0x00, 0x00, 0x00
        /*0020*/ 	.byte	0x00, 0x00, 0x00, 0x00


//--------------------- .nv.info._Z16sequentialReducePiiS_ --------------------------
	.section	.nv.info._Z16sequentialReducePiiS_,"",@"SHT_CUDA_INFO"
	.sectionflags	@""
	.align	4


	//----- nvinfo : EIATTR_CUDA_API_VERSION
	.align		4
        /*0000*/ 	.byte	0x04, 0x37
        /*0002*/ 	.short	(.L_13 - .L_12)
.L_12:
        /*0004*/ 	.word	0x00000082


	//----- nvinfo : EIATTR_KPARAM_INFO
	.align		4
.L_13:
        /*0008*/ 	.byte	0x04, 0x17
        /*000a*/ 	.short	(.L_15 - .L_14)
.L_14:
        /*000c*/ 	.word	0x00000000
        /*0010*/ 	.short	0x0002
        /*0012*/ 	.short	0x0010
        /*0014*/ 	.byte	0x00, 0xf5, 0x21, 0x00


	//----- nvinfo : EIATTR_KPARAM_INFO
	.align		4
.L_15:
        /*0018*/ 	.byte	0x04, 0x17
        /*001a*/ 	.short	(.L_17 - .L_16)
.L_16:
        /*001c*/ 	.word	0x00000000
        /*0020*/ 	.short	0x0001
        /*0022*/ 	.short	0x0008
        /*0024*/ 	.byte	0x00, 0xf0, 0x11, 0x00


	//----- nvinfo : EIATTR_KPARAM_INFO
	.align		4
.L_17:
        /*0028*/ 	.byte	0x04, 0x17
        /*002a*/ 	.short	(.L_19 - .L_18)
.L_18:
        /*002c*/ 	.word	0x00000000
        /*0030*/ 	.short	0x0000
        /*0032*/ 	.short	0x0000
        /*0034*/ 	.byte	0x00, 0xf5, 0x21, 0x00


	//----- nvinfo : EIATTR_SPARSE_MMA_MASK
	.align		4
.L_19:
        /*0038*/ 	.byte	0x03, 0x50
        /*003a*/ 	.short	0x0000


	//----- nvinfo : EIATTR_MAXREG_COUNT
	.align		4
        /*003c*/ 	.byte	0x03, 0x1b
        /*003e*/ 	.short	0x00ff


	//----- nvinfo : EIATTR_MERCURY_ISA_VERSION
	.align		4
        /*0040*/ 	.byte	0x03, 0x5f
        /*0042*/ 	.short	0x0101


	//----- nvinfo : EIATTR_VRC_CTA_INIT_COUNT
	.align		4
        /*0044*/ 	.byte	0x02, 0x4a
	.zero		1
	.zero		1


	//----- nvinfo : EIATTR_EXIT_INSTR_OFFSETS
	.align		4
        /*0048*/ 	.byte	0x04, 0x1c
        /*004a*/ 	.short	(.L_21 - .L_20)


	//   ....[0]....
.L_20:
        /*004c*/ 	.word	0x00000640


	//----- nvinfo : EIATTR_CBANK_PARAM_SIZE
	.align		4
.L_21:
        /*0050*/ 	.byte	0x03, 0x19
        /*0052*/ 	.short	0x0018


	//----- nvinfo : EIATTR_PARAM_CBANK
	.align		4
        /*0054*/ 	.byte	0x04, 0x0a
        /*0056*/ 	.short	(.L_23 - .L_22)
	.align		4
.L_22:
        /*0058*/ 	.word	index@(.nv.constant0._Z16sequentialReducePiiS_)
        /*005c*/ 	.short	0x0380
        /*005e*/ 	.short	0x0018


	//----- nvinfo : EIATTR_SW_WAR
	.align		4
.L_23:
        /*0060*/ 	.byte	0x04, 0x36
        /*0062*/ 	.short	(.L_25 - .L_24)
.L_24:
        /*0064*/ 	.word	0x00000008
.L_25:


//--------------------- .nv.info._Z12reduceKernelPii --------------------------
	.section	.nv.info._Z12reduceKernelPii,"",@"SHT_CUDA_INFO"
	.sectionflags	@""
	.align	4


	//----- nvinfo : EIATTR_CUDA_API_VERSION
	.align		4
        /*0000*/ 	.byte	0x04, 0x37
        /*0002*/ 	.short	(.L_27 - .L_26)
.L_26:
        /*0004*/ 	.word	0x00000082


	//----- nvinfo : EIATTR_KPARAM_INFO
	.align		4
.L_27:
        /*0008*/ 	.byte	0x04, 0x17
        /*000a*/ 	.short	(.L_29 - .L_28)
.L_28:
        /*000c*/ 	.word	0x00000000
        /*0010*/ 	.short	0x0001
        /*0012*/ 	.short	0x0008
        /*0014*/ 	.byte	0x00, 0xf0, 0x11, 0x00


	//----- nvinfo : EIATTR_KPARAM_INFO
	.align		4
.L_29:
        /*0018*/ 	.byte	0x04, 0x17
        /*001a*/ 	.short	(.L_31 - .L_30)
.L_30:
        /*001c*/ 	.word	0x00000000
        /*0020*/ 	.short	0x0000
        /*0022*/ 	.short	0x0000
        /*0024*/ 	.byte	0x00, 0xf5, 0x21, 0x00


	//----- nvinfo : EIATTR_SPARSE_MMA_MASK
	.align		4
.L_31:
        /*0028*/ 	.byte	0x03, 0x50
        /*002a*/ 	.short	0x0000


	//----- nvinfo : EIATTR_MAXREG_COUNT
	.align		4
        /*002c*/ 	.byte	0x03, 0x1b
        /*002e*/ 	.short	0x00ff


	//----- nvinfo : EIATTR_NUM_BARRIERS
	.align		4
        /*0030*/ 	.byte	0x02, 0x4c
        /*0032*/ 	.byte	0x01
	.zero		1


	//----- nvinfo : EIATTR_MERCURY_ISA_VERSION
	.align		4
        /*0034*/ 	.byte	0x03, 0x5f
        /*0036*/ 	.short	0x0101


	//----- nvinfo : EIATTR_VRC_CTA_INIT_COUNT
	.align		4
        /*0038*/ 	.byte	0x02, 0x4a
	.zero		1
	.zero		1


	//----- nvinfo : EIATTR_EXIT_INSTR_OFFSETS
	.align		4
        /*003c*/ 	.byte	0x04, 0x1c
        /*003e*/ 	.short	(.L_33 - .L_32)


	//   ....[0]....
.L_32:
        /*0040*/ 	.word	0x00000030


	//   ....[1]....
        /*0044*/ 	.word	0x000001c0


	//----- nvinfo : EIATTR_CRS_STACK_SIZE
	.align		4
.L_33:
        /*0048*/ 	.byte	0x04, 0x1e
        /*004a*/ 	.short	(.L_35 - .L_34)
.L_34:
        /*004c*/ 	.word	0x00000000


	//----- nvinfo : EIATTR_CBANK_PARAM_SIZE
	.align		4
.L_35:
        /*0050*/ 	.byte	0x03, 0x19
        /*0052*/ 	.short	0x000c


	//----- nvinfo : EIATTR_PARAM_CBANK
	.align		4
        /*0054*/ 	.byte	0x04, 0x0a
        /*0056*/ 	.short	(.L_37 - .L_36)
	.align		4
.L_36:
        /*0058*/ 	.word	index@(.nv.constant0._Z12reduceKernelPii)
        /*005c*/ 	.short	0x0380
        /*005e*/ 	.short	0x000c


	//----- nvinfo : EIATTR_SW_WAR
	.align		4
.L_37:
        /*0060*/ 	.byte	0x04, 0x36
        /*0062*/ 	.short	(.L_39 - .L_38)
.L_38:
        /*0064*/ 	.word	0x00000008
.L_39:


//--------------------- .nv.callgraph             --------------------------
	.section	.nv.callgraph,"",@"SHT_CUDA_CALLGRAPH"
	.align	4
	.sectionentsize	8
	.align		4
        /*0000*/ 	.word	0x00000000
	.align		4
        /*0004*/ 	.word	0xffffffff
	.align		4
        /*0008*/ 	.word	0x00000000
	.align		4
        /*000c*/ 	.word	0xfffffffe
	.align		4
        /*0010*/ 	.word	0x00000000
	.align		4
        /*0014*/ 	.word	0xfffffffd
	.align		4
        /*0018*/ 	.word	0x00000000
	.align		4
        /*001c*/ 	.word	0xfffffffc


//--------------------- .text._Z16sequentialReducePiiS_ --------------------------
	.section	.text._Z16sequentialReducePiiS_,"ax",@progbits
	.align	128
        .global         _Z16sequentialReducePiiS_
        .type           _Z16sequentialReducePiiS_,@function
        .size           _Z16sequentialReducePiiS_,(.L_x_11 - _Z16sequentialReducePiiS_)
        .other          _Z16sequentialReducePiiS_,@"STO_CUDA_ENTRY STV_DEFAULT"
_Z16sequentialReducePiiS_:
.text._Z16sequentialReducePiiS_:
[----:B------:R-:W-:Y:S01]  /*0000*/  LDC R1, c[0x0][0x37c] ;  /* 0x0000df00ff017b82 */ /* 0x000fe20000000800 */
[----:B------:R-:W0:Y:S01]  /*0010*/  LDCU UR6, c[0x0][0x388] ;  /* 0x00007100ff0677ac */ /* 0x000e220008000800 */
[----:B------:R-:W-:Y:S01]  /*0020*/  IMAD.MOV.U32 R0, RZ, RZ, RZ ;  /* 0x000000ffff007224 */ /* 0x000fe200078e00ff */
[----:B------:R-:W1:Y:S01]  /*0030*/  LDCU.64 UR10, c[0x0][0x358] ;  /* 0x00006b00ff0a77ac */ /* 0x000e620008000a00 */
[----:B0-----:R-:W-:-:S09]  /*0040*/  UISETP.GE.AND UP0, UPT, UR6, 0x1, UPT ;  /* 0x000000010600788c */ /* 0x001fd2000bf06270 */
[----:B-1----:R-:W-:Y:S05]  /*0050*/  BRA.U !UP0, `(.L_x_0) ;  /* 0x0000000508707547 */ /* 0x002fea000b800000 */
[----:B------:R-:W-:Y:S01]  /*0060*/  UISETP.GE.U32.AND UP1, UPT, UR6, 0x10, UPT ;  /* 0x000000100600788c */ /* 0x000fe2000bf26070 */
[----:B------:R-:W-:Y:S01]  /*0070*/  IMAD.MOV.U32 R4, RZ, RZ, RZ ;  /* 0x000000ffff047224 */ /* 0x000fe200078e00ff */
[----:B------:R-:W-:Y:S01]  /*0080*/  ULOP3.LUT UR7, UR6, 0xf, URZ, 0xc0, !UPT ;  /* 0x0000000f06077892 */ /* 0x000fe2000f8ec0ff */
[----:B------:R-:W-:-:S03]  /*0090*/  IMAD.MOV.U32 R0, RZ, RZ, RZ ;  /* 0x000000ffff007224 */ /* 0x000fc600078e00ff */
[----:B------:R-:W-:-:S03]  /*00a0*/  UISETP.NE.AND UP0, UPT, UR7, URZ, UPT ;  /* 0x000000ff0700728c */ /* 0x000fc6000bf05270 */
[----:B------:R-:W-:Y:S08]  /*00b0*/  BRA.U !UP1, `(.L_x_1) ;  /* 0x00000001099c7547 */ /* 0x000ff0000b800000 */
[----:B------:R-:W0:Y:S01]  /*00c0*/  LDCU.64 UR4, c[0x0][0x380] ;  /* 0x00007000ff0477ac */ /* 0x000e220008000a00 */
[----:B------:R-:W-:Y:S01]  /*00d0*/  IMAD.MOV.U32 R0, RZ, RZ, RZ ;  /* 0x000000ffff007224 */ /* 0x000fe200078e00ff */
[----:B------:R-:W-:-:S04]  /*00e0*/  ULOP3.LUT UR8, UR6, 0x7ffffff0, URZ, 0xc0, !UPT ;  /* 0x7ffffff006087892 */ /* 0x000fc8000f8ec0ff */
[----:B------:R-:W-:Y:S02]  /*00f0*/  UIADD3 UR9, UPT, UPT, -UR8, URZ, URZ ;  /* 0x000000ff08097290 */ /* 0x000fe4000fffe1ff */
[----:B------:R-:W-:Y:S01]  /*0100*/  IMAD.U32 R4, RZ, RZ, UR8 ;  /* 0x00000008ff047e24 */ /* 0x000fe2000f8e00ff */
[----:B0-----:R-:W-:-:S04]  /*0110*/  UIADD3 UR4, UP1, UPT, UR4, 0x20, URZ ;  /* 0x0000002004047890 */ /* 0x001fc8000ff3e0ff */
[----:B------:R-:W-:Y:S02]  /*0120*/  UIADD3.X UR5, UPT, UPT, URZ, UR5, URZ, UP1, !UPT ;  /* 0x00000005ff057290 */ /* 0x000fe40008ffe4ff */
[----:B------:R-:W-:-:S04]  /*0130*/  IMAD.U32 R6, RZ, RZ, UR4 ;  /* 0x00000004ff067e24 */ /* 0x000fc8000f8e00ff */
[----:B------:R-:W-:-:S07]  /*0140*/  IMAD.U32 R3, RZ, RZ, UR5 ;  /* 0x00000005ff037e24 */ /* 0x000fce000f8e00ff */
.L_x_2:
[----:B------:R-:W-:-:S05]  /*0150*/  MOV R2, R6 ;  /* 0x0000000600027202 */ /* 0x000fca0000000f00 */
[----:B------:R-:W2:Y:S04]  /*0160*/  LDG.E R5, desc[UR10][R2.64+-0x20] ;  /* 0xffffe00a02057981 */ /* 0x000ea8000c1e1900 */
[----:B------:R-:W2:Y:S04]  /*0170*/  LDG.E R6, desc[UR10][R2.64+-0x1c] ;  /* 0xffffe40a02067981 */ /* 0x000ea8000c1e1900 */
[----:B------:R-:W3:Y:S04]  /*0180*/  LDG.E R8, desc[UR10][R2.64+-0x18] ;  /* 0xffffe80a02087981 */ /* 0x000ee8000c1e1900 */
[----:B------:R-:W3:Y:S04]  /*0190*/  LDG.E R7, desc[UR10][R2.64+-0x14] ;  /* 0xffffec0a02077981 */ /* 0x000ee8000c1e1900 */
[----:B------:R-:W4:Y:S04]  /*01a0*/  LDG.E R10, desc[UR10][R2.64+-0x10] ;  /* 0xfffff00a020a7981 */ /* 0x000f28000c1e1900 */
[----:B------:R-:W4:Y:S04]  /*01b0*/  LDG.E R9, desc[UR10][R2.64+-0xc] ;  /* 0xfffff40a02097981 */ /* 0x000f28000c1e1900 */
[----:B------:R-:W5:Y:S04]  /*01c0*/  LDG.E R12, desc[UR10][R2.64+-0x8] ;  /* 0xfffff80a020c7981 */ /* 0x000f68000c1e1900 */
        /* <DEDUP_REMOVED lines=8> */
[----:B------:R0:W5:Y:S01]  /*0250*/  LDG.E R19, desc[UR10][R2.64+0x1c] ;  /* 0x00001c0a02137981 */ /* 0x000162000c1e1900 */
[----:B------:R-:W-:-:S04]  /*0260*/  UIADD3 UR9, UPT, UPT, UR9, 0x10, URZ ;  /* 0x0000001009097890 */ /* 0x000fc8000fffe0ff */
[----:B------:R-:W-:Y:S01]  /*0270*/  UISETP.NE.AND UP1, UPT, UR9, URZ, UPT ;  /* 0x000000ff0900728c */ /* 0x000fe2000bf25270 */
[----:B--2---:R-:W-:Y:S02]  /*0280*/  IADD3 R5, PT, PT, R6, R5, R0 ;  /* 0x0000000506057210 */ /* 0x004fe40007ffe000 */
[----:B------:R-:W-:-:S05]  /*0290*/  IADD3 R6, P0, PT, R2, 0x40, RZ ;  /* 0x0000004002067810 */ /* 0x000fca0007f1e0ff */
[----:B0-----:R-:W-:Y:S01]  /*02a0*/  IMAD.X R3, RZ, RZ, R3, P0 ;  /* 0x000000ffff037224 */ /* 0x001fe200000e0603 */
[----:B---3--:R-:W-:-:S04]  /*02b0*/  IADD3 R5, PT, PT, R7, R8, R5 ;  /* 0x0000000807057210 */ /* 0x008fc80007ffe005 */
[----:B----4-:R-:W-:-:S04]  /*02c0*/  IADD3 R5, PT, PT, R9, R10, R5 ;  /* 0x0000000a09057210 */ /* 0x010fc80007ffe005 */
[----:B-----5:R-:W-:-:S04]  /*02d0*/  IADD3 R5, PT, PT, R11, R12, R5 ;  /* 0x0000000c0b057210 */ /* 0x020fc80007ffe005 */
[----:B------:R-:W-:-:S04]  /*02e0*/  IADD3 R5, PT, PT, R13, R14, R5 ;  /* 0x0000000e0d057210 */ /* 0x000fc80007ffe005 */
[----:B------:R-:W-:-:S04]  /*02f0*/  IADD3 R5, PT, PT, R15, R16, R5 ;  /* 0x000000100f057210 */ /* 0x000fc80007ffe005 */
[----:B------:R-:W-:-:S04]  /*0300*/  IADD3 R5, PT, PT, R17, R18, R5 ;  /* 0x0000001211057210 */ /* 0x000fc80007ffe005 */
[----:B------:R-:W-:Y:S01]  /*0310*/  IADD3 R0, PT, PT, R19, R20, R5 ;  /* 0x0000001413007210 */ /* 0x000fe20007ffe005 */
[----:B------:R-:W-:Y:S06]  /*0320*/  BRA.U UP1, `(.L_x_2) ;  /* 0xfffffffd01887547 */ /* 0x000fec000b83ffff */
.L_x_1:
[----:B------:R-:W-:Y:S05]  /*0330*/  BRA.U !UP0, `(.L_x_0) ;  /* 0x0000000108b87547 */ /* 0x000fea000b800000 */
[----:B------:R-:W-:Y:S02]  /*0340*/  UISETP.GE.U32.AND UP0, UPT, UR7, 0x8, UPT ;  /* 0x000000080700788c */ /* 0x000fe4000bf06070 */
[----:B------:R-:W-:-:S04]  /*0350*/  ULOP3.LUT UR5, UR6, 0x7, URZ, 0xc0, !UPT ;  /* 0x0000000706057892 */ /* 0x000fc8000f8ec0ff */
[----:B------:R-:W-:-:S03]  /*0360*/  UISETP.NE.AND UP1, UPT, UR5, URZ, UPT ;  /* 0x000000ff0500728c */ /* 0x000fc6000bf25270 */
[----:B------:R-:W-:Y:S08]  /*0370*/  BRA.U !UP0, `(.L_x_3) ;  /* 0x00000001083c7547 */ /* 0x000ff0000b800000 */
[----:B------:R-:W0:Y:S02]  /*0380*/  LDC.64 R2, c[0x0][0x380] ;  /* 0x0000e000ff027b82 */ /* 0x000e240000000a00 */
[----:B0-----:R-:W-:-:S05]  /*0390*/  IMAD.WIDE.U32 R2, R4, 0x4, R2 ;  /* 0x0000000404027825 */ /* 0x001fca00078e0002 */
[----:B------:R-:W2:Y:S04]  /*03a0*/  LDG.E R5, desc[UR10][R2.64] ;  /* 0x0000000a02057981 */ /* 0x000ea8000c1e1900 */
[----:B------:R-:W2:Y:S04]  /*03b0*/  LDG.E R6, desc[UR10][R2.64+0x4] ;  /* 0x0000040a02067981 */ /* 0x000ea8000c1e1900 */
[----:B------:R-:W3:Y:S04]  /*03c0*/  LDG.E R8, desc[UR10][R2.64+0x8] ;  /* 0x0000080a02087981 */ /* 0x000ee8000c1e1900 */
[----:B------:R-:W3:Y:S04]  /*03d0*/  LDG.E R7, desc[UR10][R2.64+0xc] ;  /* 0x00000c0a02077981 */ /* 0x000ee8000c1e1900 */
[----:B------:R-:W4:Y:S04]  /*03e0*/  LDG.E R10, desc[UR10][R2.64+0x10] ;  /* 0x0000100a020a7981 */ /* 0x000f28000c1e1900 */
[----:B------:R-:W4:Y:S04]  /*03f0*/  LDG.E R9, desc[UR10][R2.64+0x14] ;  /* 0x0000140a02097981 */ /* 0x000f28000c1e1900 */
[----:B------:R-:W5:Y:S04]  /*0400*/  LDG.E R12, desc[UR10][R2.64+0x18] ;  /* 0x0000180a020c7981 */ /* 0x000f68000c1e1900 */
[----:B------:R-:W5:Y:S01]  /*0410*/  LDG.E R11, desc[UR10][R2.64+0x1c] ;  /* 0x00001c0a020b7981 */ /* 0x000f62000c1e1900 */
[----:B------:R-:W-:Y:S01]  /*0420*/  VIADD R4, R4, 0x8 ;  /* 0x0000000804047836 */ /* 0x000fe20000000000 */
[----:B--2---:R-:W-:-:S04]  /*0430*/  IADD3 R5, PT, PT, R6, R5, R0 ;  /* 0x0000000506057210 */ /* 0x004fc80007ffe000 */
[----:B---3--:R-:W-:-:S04]  /*0440*/  IADD3 R5, PT, PT, R7, R8, R5 ;  /* 0x0000000807057210 */ /* 0x008fc80007ffe005 */
[----:B----4-:R-:W-:-:S04]  /*0450*/  IADD3 R5, PT, PT, R9, R10, R5 ;  /* 0x0000000a09057210 */ /* 0x010fc80007ffe005 */
[----:B-----5:R-:W-:-:S07]  /*0460*/  IADD3 R0, PT, PT, R11, R12, R5 ;  /* 0x0000000c0b007210 */ /* 0x020fce0007ffe005 */
.L_x_3:
        /* <DEDUP_REMOVED lines=10> */
[----:B------:R-:W3:Y:S01]  /*0510*/  LDG.E R8, desc[UR10][R2.64+0xc] ;  /* 0x00000c0a02087981 */ /* 0x000ee2000c1e1900 */
[----:B------:R-:W-:Y:S01]  /*0520*/  VIADD R4, R4, 0x4 ;  /* 0x0000000404047836 */ /* 0x000fe20000000000 */
[----:B--2---:R-:W-:-:S04]  /*0530*/  IADD3 R0, PT, PT, R6, R5, R0 ;  /* 0x0000000506007210 */ /* 0x004fc80007ffe000 */
[----:B---3--:R-:W-:-:S07]  /*0540*/  IADD3 R0, PT, PT, R8, R7, R0 ;  /* 0x0000000708007210 */ /* 0x008fce0007ffe000 */
.L_x_4:
[----:B------:R-:W-:Y:S05]  /*0550*/  BRA.U !UP1, `(.L_x_0) ;  /* 0x0000000109307547 */ /* 0x000fea000b800000 */
[----:B------:R-:W0:Y:S01]  /*0560*/  LDC.64 R2, c[0x0][0x380] ;  /* 0x0000e000ff027b82 */ /* 0x000e220000000a00 */
[----:B------:R-:W-:Y:S01]  /*0570*/  UIADD3 UR4, UPT, UPT, -UR4, URZ, URZ ;  /* 0x000000ff04047290 */ /* 0x000fe2000fffe1ff */
[----:B0-----:R-:W-:-:S11]  /*0580*/  IMAD.WIDE.U32 R4, R4, 0x4, R2 ;  /* 0x0000000404047825 */ /* 0x001fd600078e0002 */
.L_x_5:
[----:B------:R-:W-:Y:S01]  /*0590*/  MOV R3, R5 ;  /* 0x0000000500037202 */ /* 0x000fe20000000f00 */
[----:B------:R-:W-:-:S05]  /*05a0*/  IMAD.MOV.U32 R2, RZ, RZ, R4 ;  /* 0x000000ffff027224 */ /* 0x000fca00078e0004 */
[----:B------:R-:W2:Y:S01]  /*05b0*/  LDG.E R3, desc[UR10][R2.64] ;  /* 0x0000000a02037981 */ /* 0x000ea2000c1e1900 */
[----:B------:R-:W-:Y:S01]  /*05c0*/  UIADD3 UR4, UPT, UPT, UR4, 0x1, URZ ;  /* 0x0000000104047890 */ /* 0x000fe2000fffe0ff */
[----:B------:R-:W-:-:S03]  /*05d0*/  IADD3 R4, P0, PT, R4, 0x4, RZ ;  /* 0x0000000404047810 */ /* 0x000fc60007f1e0ff */
[----:B------:R-:W-:Y:S02]  /*05e0*/  UISETP.NE.AND UP0, UPT, UR4, URZ, UPT ;  /* 0x000000ff0400728c */ /* 0x000fe4000bf05270 */
[----:B------:R-:W-:Y:S02]  /*05f0*/  IMAD.X R5, RZ, RZ, R5, P0 ;  /* 0x000000ffff057224 */ /* 0x000fe400000e0605 */
[----:B--2---:R-:W-:-:S05]  /*0600*/  IMAD.IADD R0, R3, 0x1, R0 ;  /* 0x0000000103007824 */ /* 0x004fca00078e0200 */
[----:B------:R-:W-:Y:S05]  /*0610*/  BRA.U UP0, `(.L_x_5) ;  /* 0xfffffffd00dc7547 */ /* 0x000fea000b83ffff */
.L_x_0:
[----:B------:R-:W0:Y:S02]  /*0620*/  LDC.64 R2, c[0x0][0x390] ;  /* 0x0000e400ff027b82 */ /* 0x000e240000000a00 */
[----:B0-----:R-:W-:Y:S01]  /*0630*/  STG.E desc[UR10][R2.64], R0 ;  /* 0x0000000002007986 */ /* 0x001fe2000c10190a */
[----:B------:R-:W-:Y:S05]  /*0640*/  EXIT ;  /* 0x000000000000794d */ /* 0x000fea0003800000 */
.L_x_6:
[----:B------:R-:W-:-:S00]  /*0650*/  BRA `(.L_x_6) ;  /* 0xfffffffc00fc7947 */ /* 0x000fc0000383ffff */
[----:B------:R-:W-:-:S00]  /*0660*/  NOP ;  /* 0x0000000000007918 */ /* 0x000fc00000000000 */
        /* <DEDUP_REMOVED lines=9> */
.L_x_11:


//--------------------- .text._Z12reduceKernelPii --------------------------
	.section	.text._Z12reduceKernelPii,"ax",@progbits
	.align	128
        .global         _Z12reduceKernelPii
        .type           _Z12reduceKernelPii,@function
        .size           _Z12reduceKernelPii,(.L_x_12 - _Z12reduceKernelPii)
        .other          _Z12reduceKernelPii,@"STO_CUDA_ENTRY STV_DEFAULT"
_Z12reduceKernelPii:
.text._Z12reduceKernelPii:
[----:B------:R-:W-:Y:S08]  /*0000*/  LDC R1, c[0x0][0x37c] ;  /* 0x0000df00ff017b82 */ /* 0x000ff00000000800 */
[----:B------:R-:W0:Y:S02]  /*0010*/  LDC R0, c[0x0][0x360] ;  /* 0x0000d800ff007b82 */ /* 0x000e240000000800 */
[----:B0-----:R-:W-:-:S13]  /*0020*/  ISETP.GE.U32.AND P0, PT, R0, 0x2, PT ;  /* 0x000000020000780c */ /* 0x001fda0003f06070 */
[----:B------:R-:W-:Y:S05]  /*0030*/  @!P0 EXIT ;  /* 0x000000000000894d */ /* 0x000fea0003800000 */
[----:B------:R-:W0:Y:S01]  /*0040*/  S2R R6, SR_TID.X ;  /* 0x0000000000067919 */ /* 0x000e220000002100 */
[----:B------:R-:W0:Y:S01]  /*0050*/  S2UR UR4, SR_CTAID.X ;  /* 0x00000000000479c3 */ /* 0x000e220000002500 */
[----:B------:R-:W1:Y:S01]  /*0060*/  LDCU.64 UR6, c[0x0][0x358] ;  /* 0x00006b00ff0677ac */ /* 0x000e620008000a00 */
[----:B------:R-:W2:Y:S06]  /*0070*/  LDCU UR5, c[0x0][0x388] ;  /* 0x00007100ff0577ac */ /* 0x000eac0008000800 */
[----:B------:R-:W3:Y:S01]  /*0080*/  LDC.64 R2, c[0x0][0x380] ;  /* 0x0000e000ff027b82 */ /* 0x000ee20000000a00 */
[----:B0-----:R-:W-:-:S04]  /*0090*/  IMAD R7, R0, UR4, R6 ;  /* 0x0000000400077c24 */ /* 0x001fc8000f8e0206 */
[----:B-123--:R-:W-:-:S07]  /*00a0*/  IMAD.WIDE R2, R7, 0x4, R2 ;  /* 0x0000000407027825 */ /* 0x00efce00078e0202 */
.L_x_9:
[----:B------:R-:W-:Y:S01]  /*00b0*/  SHF.R.U32.HI R11, RZ, 0x1, R0 ;  /* 0x00000001ff0b7819 */ /* 0x000fe20000011600 */
[----:B------:R-:W-:Y:S04]  /*00c0*/  BSSY.RECONVERGENT B0, `(.L_x_7) ;  /* 0x000000b000007945 */ /* 0x000fe80003800200 */
[----:B------:R-:W-:-:S05]  /*00d0*/  IMAD.IADD R4, R7, 0x1, R11 ;  /* 0x0000000107047824 */ /* 0x000fca00078e020b */
[----:B------:R-:W-:-:S04]  /*00e0*/  ISETP.GE.AND P0, PT, R4, UR5, PT ;  /* 0x0000000504007c0c */ /* 0x000fc8000bf06270 */
[----:B------:R-:W-:-:S13]  /*00f0*/  ISETP.GE.U32.OR P0, PT, R6, R11, P0 ;  /* 0x0000000b0600720c */ /* 0x000fda0000706470 */
[----:B0-----:R-:W-:Y:S05]  /*0100*/  @P0 BRA `(.L_x_8) ;  /* 0x0000000000180947 */ /* 0x001fea0003800000 */
[----:B------:R-:W-:Y:S01]  /*0110*/  LEA R4, P0, R11, R2, 0x2 ;  /* 0x000000020b047211 */ /* 0x000fe200078010ff */
[----:B------:R-:W2:Y:S04]  /*0120*/  LDG.E R9, desc[UR6][R2.64] ;  /* 0x0000000602097981 */ /* 0x000ea8000c1e1900 */
[----:B------:R-:W-:-:S05]  /*0130*/  IMAD.X R5, RZ, RZ, R3, P0 ;  /* 0x000000ffff057224 */ /* 0x000fca00000e0603 */
[----:B------:R-:W2:Y:S02]  /*0140*/  LDG.E R4, desc[UR6][R4.64] ;  /* 0x0000000604047981 */ /* 0x000ea4000c1e1900 */
[----:B--2---:R-:W-:-:S05]  /*0150*/  IMAD.IADD R9, R4, 0x1, R9 ;  /* 0x0000000104097824 */ /* 0x004fca00078e0209 */
[----:B------:R0:W-:Y:S02]  /*0160*/  STG.E desc[UR6][R2.64], R9 ;  /* 0x0000000902007986 */ /* 0x0001e4000c101906 */
.L_x_8:
[----:B------:R-:W-:Y:S05]  /*0170*/  BSYNC.RECONVERGENT B0 ;  /* 0x0000000000007941 */ /* 0x000fea0003800200 */
.L_x_7:
[----:B------:R-:W-:Y:S01]  /*0180*/  BAR.SYNC.DEFER_BLOCKING 0x0 ;  /* 0x0000000000007b1d */ /* 0x000fe20000010000 */
[----:B------:R-:W-:Y:S01]  /*0190*/  ISETP.GT.U32.AND P0, PT, R0, 0x3, PT ;  /* 0x000000030000780c */ /* 0x000fe20003f04070 */
[----:B------:R-:W-:-:S12]  /*01a0*/  IMAD.MOV.U32 R0, RZ, RZ, R11 ;  /* 0x000000ffff007224 */ /* 0x000fd800078e000b */
[----:B------:R-:W-:Y:S05]  /*01b0*/  @P0 BRA `(.L_x_9) ;  /* 0xfffffffc00bc0947 */ /* 0x000fea000383ffff */
[----:B------:R-:W-:Y:S05]  /*01c0*/  EXIT ;  /* 0x000000000000794d */ /* 0x000fea0003800000 */
.L_x_10:
        /* <DEDUP_REMOVED lines=11> */
.L_x_12:


//--------------------- .nv.shared.reserved.0     --------------------------
	.section	.nv.shared.reserved.0,"aw",@nobits
	.weak		__nv_reservedSMEM_offset_0_alias
	.size		__nv_reservedSMEM_offset_0_alias, 0, 64
	.other		__nv_reservedSMEM_offset_0_alias,@"STO_CUDA_RESERVED_SHARED STV_DEFAULT"
__nv_reservedSMEM_offset_0_alias:
	.zero		0
	.zero		64


//--------------------- .nv.constant0._Z16sequentialReducePiiS_ --------------------------
	.section	.nv.constant0._Z16sequentialReducePiiS_,"a",@progbits
	.sectionflags	@""
	.align	4
.nv.constant0._Z16sequentialReducePiiS_:
	.zero		920


//--------------------- .nv.constant0._Z12reduceKernelPii --------------------------
	.section	.nv.constant0._Z12reduceKernelPii,"a",@progbits
	.sectionflags	@""
	.align	4
.nv.constant0._Z12reduceKernelPii:
	.zero		908


//--------------------- SYMBOLS --------------------------

	.type		.nv.reservedSmem.offset0,@object
	.size		.nv.reservedSmem.offset0,0x4
